//
// Generated by NVIDIA NVVM Compiler
//
// Compiler Build ID: CL-36424714
// Cuda compilation tools, release 13.0, V13.0.88
// Based on NVVM 20.0.0
//

.version 9.0
.target sm_100
.address_size 64

	// .globl	_Z9kernelSimPfS_S_S_iid

.visible .entry _Z9kernelSimPfS_S_S_iid(
	.param .u64 .ptr .align 1 _Z9kernelSimPfS_S_S_iid_param_0,
	.param .u64 .ptr .align 1 _Z9kernelSimPfS_S_S_iid_param_1,
	.param .u64 .ptr .align 1 _Z9kernelSimPfS_S_S_iid_param_2,
	.param .u64 .ptr .align 1 _Z9kernelSimPfS_S_S_iid_param_3,
	.param .u32 _Z9kernelSimPfS_S_S_iid_param_4,
	.param .u32 _Z9kernelSimPfS_S_S_iid_param_5,
	.param .f64 _Z9kernelSimPfS_S_S_iid_param_6
)
{
	.reg .pred 	%p<5>;
	.reg .b32 	%r<15>;
	.reg .b32 	%f<11>;
	.reg .b64 	%rd<15>;
	.reg .b64 	%fd<5>;

	ld.param.u64 	%rd7, [_Z9kernelSimPfS_S_S_iid_param_0];
	ld.param.u64 	%rd8, [_Z9kernelSimPfS_S_S_iid_param_1];
	ld.param.u64 	%rd9, [_Z9kernelSimPfS_S_S_iid_param_2];
	ld.param.u64 	%rd10, [_Z9kernelSimPfS_S_S_iid_param_3];
	ld.param.u32 	%r7, [_Z9kernelSimPfS_S_S_iid_param_4];
	ld.param.u32 	%r6, [_Z9kernelSimPfS_S_S_iid_param_5];
	ld.param.f64 	%fd2, [_Z9kernelSimPfS_S_S_iid_param_6];
	mov.u32 	%r1, %ntid.x;
	mov.u32 	%r8, %ctaid.x;
	mov.u32 	%r9, %tid.x;
	mad.lo.s32 	%r10, %r1, %r8, %r9;
	add.s32 	%r14, %r10, %r7;
	setp.ge.s32 	%p1, %r14, %r6;
	@%p1 bra 	$L__BB0_8;
	neg.f64 	%fd1, %fd2;
	mov.u32 	%r11, %nctaid.x;
	mul.lo.s32 	%r3, %r1, %r11;
	cvta.to.global.u64 	%rd1, %rd7;
	cvta.to.global.u64 	%rd2, %rd10;
	cvta.to.global.u64 	%rd3, %rd8;
	cvta.to.global.u64 	%rd4, %rd9;
$L__BB0_2:
	mul.wide.s32 	%rd11, %r14, 4;
	add.s64 	%rd5, %rd1, %rd11;
	ld.global.f32 	%f9, [%rd5];
	cvt.f64.f32 	%fd3, %f9;
	setp.geu.f64 	%p2, %fd2, %fd3;
	add.s64 	%rd6, %rd2, %rd11;
	@%p2 bra 	$L__BB0_4;
	mov.b32 	%r12, 1065353216;
	st.global.u32 	[%rd6], %r12;
	ld.global.f32 	%f9, [%rd5];
$L__BB0_4:
	cvt.f64.f32 	%fd4, %f9;
	setp.lt.f64 	%p3, %fd4, %fd1;
	@%p3 bra 	$L__BB0_6;
	ld.global.f32 	%f10, [%rd6];
	bra.uni 	$L__BB0_7;
$L__BB0_6:
	mov.b32 	%r13, -1082130432;
	st.global.u32 	[%rd6], %r13;
	mov.f32 	%f10, 0fBF800000;
$L__BB0_7:
	add.s64 	%rd13, %rd3, %rd11;
	ld.global.f32 	%f7, [%rd13];
	mul.f32 	%f8, %f10, %f7;
	add.s64 	%rd14, %rd4, %rd11;
	st.global.f32 	[%rd14], %f8;
	add.s32 	%r14, %r14, %r3;
	setp.lt.s32 	%p4, %r14, %r6;
	@%p4 bra 	$L__BB0_2;
$L__BB0_8:
	ret;

}


// ===== COMPILED SASS (sm_100) =====

	.target	sm_100

	.elftype	@"ET_EXEC"


//--------------------- .note.nv.tkinfo           --------------------------
	.section	.note.nv.tkinfo,"",@"SHT_NOTE"
	.sectionflags	@"SHF_NOTE_NV_TKINFO"
	.tkinfo
        /*0018*/ 	.word	0x00000002
        /*0030*/ 	.string	""
        /*0030*/ 	.string	"ptxas"
        /*0030*/ 	.string	"Cuda compilation tools, release 13.0, V13.0.88"
        /*0030*/ 	.string	"Build cuda_13.0.r13.0/compiler.36424714_0"
        /*0030*/ 	.string	"-arch sm_100 -m 64 "



//--------------------- .note.nv.cuinfo           --------------------------
	.section	.note.nv.cuinfo,"",@"SHT_NOTE"
	.sectionflags	@"SHF_NOTE_NV_CUINFO"
        /*0018*/ 	.short	0x0002
        /*001a*/ 	.short	0x0064
        /*001c*/ 	.short	0x0082
	.zero		2


//--------------------- .nv.info                  --------------------------
	.section	.nv.info,"",@"SHT_CUDA_INFO"
	.align	4


	//----- nvinfo : EIATTR_REGCOUNT
	.align		4
        /*0000*/ 	.byte	0x04, 0x2f
        /*0002*/ 	.short	(.L_1 - .L_0)
	.align		4
.L_0:
        /*0004*/ 	.word	index@(_Z9kernelSimPfS_S_S_iid)
        /*0008*/ 	.word	0x00000018


	//----- nvinfo : EIATTR_FRAME_SIZE
	.align		4
.L_1:
        /*000c*/ 	.byte	0x04, 0x11
        /*000e*/ 	.short	(.L_3 - .L_2)
	.align		4
.L_2:
        /*0010*/ 	.word	index@(_Z9kernelSimPfS_S_S_iid)
        /*0014*/ 	.word	0x00000000


	//----- nvinfo : EIATTR_MIN_STACK_SIZE
	.align		4
.L_3:
        /*0018*/ 	.byte	0x04, 0x12
        /*001a*/ 	.short	(.L_5 - .L_4)
	.align		4
.L_4:
        /*001c*/ 	.word	index@(_Z9kernelSimPfS_S_S_iid)
        /*0020*/ 	.word	0x00000000
.L_5:


//--------------------- .nv.compat                --------------------------
	.section	.nv.compat,"",@"SHT_CUDA_COMPAT_INFO"
	.align	4
        /*0000*/ 	.byte	0x02, 0x09, 0x00, 0x00, 0x02, 0x02, 0x01, 0x00, 0x02, 0x05, 0x05, 0x00, 0x03, 0x07, 0x01, 0x01
        /*0010*/ 	.byte	0x02, 0x03, 0x00, 0x00, 0x02, 0x06, 0x01, 0x00, 0x04, 0x0b, 0x08, 0x00, 0x01, 0x00, 0x00, 0x00
        /*0020*/ 	.byte	0x00, 0x00, 0x00, 0x00


//--------------------- .nv.info._Z9kernelSimPfS_S_S_iid --------------------------
	.section	.nv.info._Z9kernelSimPfS_S_S_iid,"",@"SHT_CUDA_INFO"
	.sectionflags	@""
	.align	4


	//----- nvinfo : EIATTR_CUDA_API_VERSION
	.align		4
        /*0000*/ 	.byte	0x04, 0x37
        /*0002*/ 	.short	(.L_7 - .L_6)
.L_6:
        /*0004*/ 	.word	0x00000082


	//----- nvinfo : EIATTR_KPARAM_INFO
	.align		4
.L_7:
        /*0008*/ 	.byte	0x04, 0x17
        /*000a*/ 	.short	(.L_9 - .L_8)
.L_8:
        /*000c*/ 	.word	0x00000000
        /*0010*/ 	.short	0x0006
        /*0012*/ 	.short	0x0028
        /*0014*/ 	.byte	0x00, 0xf0, 0x21, 0x00


	//----- nvinfo : EIATTR_KPARAM_INFO
	.align		4
.L_9:
        /*0018*/ 	.byte	0x04, 0x17
        /*001a*/ 	.short	(.L_11 - .L_10)
.L_10:
        /*001c*/ 	.word	0x00000000
        /*0020*/ 	.short	0x0005
        /*0022*/ 	.short	0x0024
        /*0024*/ 	.byte	0x00, 0xf0, 0x11, 0x00


	//----- nvinfo : EIATTR_KPARAM_INFO
	.align		4
.L_11:
        /*0028*/ 	.byte	0x04, 0x17
        /*002a*/ 	.short	(.L_13 - .L_12)
.L_12:
        /*002c*/ 	.word	0x00000000
        /*0030*/ 	.short	0x0004
        /*0032*/ 	.short	0x0020
        /*0034*/ 	.byte	0x00, 0xf0, 0x11, 0x00


	//----- nvinfo : EIATTR_KPARAM_INFO
	.align		4
.L_13:
        /*0038*/ 	.byte	0x04, 0x17
        /*003a*/ 	.short	(.L_15 - .L_14)
.L_14:
        /*003c*/ 	.word	0x00000000
        /*0040*/ 	.short	0x0003
        /*0042*/ 	.short	0x0018
        /*0044*/ 	.byte	0x00, 0xf5, 0x21, 0x00


	//----- nvinfo : EIATTR_KPARAM_INFO
	.align		4
.L_15:
        /*0048*/ 	.byte	0x04, 0x17
        /*004a*/ 	.short	(.L_17 - .L_16)
.L_16:
        /*004c*/ 	.word	0x00000000
        /*0050*/ 	.short	0x0002
        /*0052*/ 	.short	0x0010
        /*0054*/ 	.byte	0x00, 0xf5, 0x21, 0x00


	//----- nvinfo : EIATTR_KPARAM_INFO
	.align		4
.L_17:
        /*0058*/ 	.byte	0x04, 0x17
        /*005a*/ 	.short	(.L_19 - .L_18)
.L_18:
        /*005c*/ 	.word	0x00000000
        /*0060*/ 	.short	0x0001
        /*0062*/ 	.short	0x0008
        /*0064*/ 	.byte	0x00, 0xf5, 0x21, 0x00


	//----- nvinfo : EIATTR_KPARAM_INFO
	.align		4
.L_19:
        /*0068*/ 	.byte	0x04, 0x17
        /*006a*/ 	.short	(.L_21 - .L_20)
.L_20:
        /*006c*/ 	.word	0x00000000
        /*0070*/ 	.short	0x0000
        /*0072*/ 	.short	0x0000
        /*0074*/ 	.byte	0x00, 0xf5, 0x21, 0x00


	//----- nvinfo : EIATTR_SPARSE_MMA_MASK
	.align		4
.L_21:
        /*0078*/ 	.byte	0x03, 0x50
        /*007a*/ 	.short	0x0000


	//----- nvinfo : EIATTR_MAXREG_COUNT
	.align		4
        /*007c*/ 	.byte	0x03, 0x1b
        /*007e*/ 	.short	0x00ff


	//----- nvinfo : EIATTR_MERCURY_ISA_VERSION
	.align		4
        /*0080*/ 	.byte	0x03, 0x5f
        /*0082*/ 	.short	0x0101


	//----- nvinfo : EIATTR_VRC_CTA_INIT_COUNT
	.align		4
        /*0084*/ 	.byte	0x02, 0x4a
	.zero		1
	.zero		1


	//----- nvinfo : EIATTR_EXIT_INSTR_OFFSETS
	.align		4
        /*0088*/ 	.byte	0x04, 0x1c
        /*008a*/ 	.short	(.L_23 - .L_22)


	//   ....[0]....
.L_22:
        /*008c*/ 	.word	0x00000080


	//   ....[1]....
        /*0090*/ 	.word	0x00000280


	//----- nvinfo : EIATTR_CRS_STACK_SIZE
	.align		4
.L_23:
        /*0094*/ 	.byte	0x04, 0x1e
        /*0096*/ 	.short	(.L_25 - .L_24)
.L_24:
        /*0098*/ 	.word	0x00000000


	//----- nvinfo : EIATTR_CBANK_PARAM_SIZE
	.align		4
.L_25:
        /*009c*/ 	.byte	0x03, 0x19
        /*009e*/ 	.short	0x0030


	//----- nvinfo : EIATTR_PARAM_CBANK
	.align		4
        /*00a0*/ 	.byte	0x04, 0x0a
        /*00a2*/ 	.short	(.L_27 - .L_26)
	.align		4
.L_26:
        /*00a4*/ 	.word	index@(.nv.constant0._Z9kernelSimPfS_S_S_iid)
        /*00a8*/ 	.short	0x0380
        /*00aa*/ 	.short	0x0030


	//----- nvinfo : EIATTR_SW_WAR
	.align		4
.L_27:
        /*00ac*/ 	.byte	0x04, 0x36
        /*00ae*/ 	.short	(.L_29 - .L_28)
.L_28:
        /*00b0*/ 	.word	0x00000008
.L_29:


//--------------------- .nv.callgraph             --------------------------
	.section	.nv.callgraph,"",@"SHT_CUDA_CALLGRAPH"
	.align	4
	.sectionentsize	8
	.align		4
        /*0000*/ 	.word	0x00000000
	.align		4
        /*0004*/ 	.word	0xffffffff
	.align		4
        /*0008*/ 	.word	0x00000000
	.align		4
        /*000c*/ 	.word	0xfffffffe
	.align		4
        /*0010*/ 	.word	0x00000000
	.align		4
        /*0014*/ 	.word	0xfffffffd
	.align		4
        /*0018*/ 	.word	0x00000000
	.align		4
        /*001c*/ 	.word	0xfffffffc


//--------------------- .text._Z9kernelSimPfS_S_S_iid --------------------------
	.section	.text._Z9kernelSimPfS_S_S_iid,"ax",@progbits
	.align	128
        .global         _Z9kernelSimPfS_S_S_iid
        .type           _Z9kernelSimPfS_S_S_iid,@function
        .size           _Z9kernelSimPfS_S_S_iid,(.L_x_2 - _Z9kernelSimPfS_S_S_iid)
        .other          _Z9kernelSimPfS_S_S_iid,@"STO_CUDA_ENTRY STV_DEFAULT"
_Z9kernelSimPfS_S_S_iid:
.text._Z9kernelSimPfS_S_S_iid:
[----:B------:R-:W-:Y:S01]  /*0000*/  LDC R1, c[0x0][0x37c] ;  /* 0x0000df00ff017b82 */ /* 0x000fe20000000800 */
[----:B------:R-:W0:Y:S01]  /*0010*/  S2R R0, SR_CTAID.X ;  /* 0x0000000000007919 */ /* 0x000e220000002500 */
[----:B------:R-:W0:Y:S01]  /*0020*/  LDCU UR4, c[0x0][0x360] ;  /* 0x00006c00ff0477ac */ /* 0x000e220008000800 */
[----:B------:R-:W0:Y:S01]  /*0030*/  S2R R3, SR_TID.X ;  /* 0x0000000000037919 */ /* 0x000e220000002100 */
[----:B------:R-:W1:Y:S01]  /*0040*/  LDCU.64 UR6, c[0x0][0x3a0] ;  /* 0x00007400ff0677ac */ /* 0x000e620008000a00 */
[----:B0-----:R-:W-:-:S05]  /*0050*/  IMAD R0, R0, UR4, R3 ;  /* 0x0000000400007c24 */ /* 0x001fca000f8e0203 */
[----:B-1----:R-:W-:-:S04]  /*0060*/  IADD3 R0, PT, PT, R0, UR6, RZ ;  /* 0x0000000600007c10 */ /* 0x002fc8000fffe0ff */
[----:B------:R-:W-:-:S13]  /*0070*/  ISETP.GE.AND P0, PT, R0, UR7, PT ;  /* 0x0000000700007c0c */ /* 0x000fda000bf06270 */
[----:B------:R-:W-:Y:S05]  /*0080*/  @P0 EXIT ;  /* 0x000000000000094d */ /* 0x000fea0003800000 */
[----:B------:R-:W0:Y:S01]  /*0090*/  LDC.64 R2, c[0x0][0x380] ;  /* 0x0000e000ff027b82 */ /* 0x000e220000000a00 */
[----:B------:R-:W1:Y:S01]  /*00a0*/  LDCU UR5, c[0x0][0x370] ;  /* 0x00006e00ff0577ac */ /* 0x000e620008000800 */
[----:B------:R-:W2:Y:S06]  /*00b0*/  LDCU.64 UR6, c[0x0][0x358] ;  /* 0x00006b00ff0677ac */ /* 0x000eac0008000a00 */
[----:B------:R-:W3:Y:S01]  /*00c0*/  LDC.64 R4, c[0x0][0x398] ;  /* 0x0000e600ff047b82 */ /* 0x000ee20000000a00 */
[----:B------:R-:W4:Y:S01]  /*00d0*/  LDCU.64 UR8, c[0x0][0x3a8] ;  /* 0x00007500ff0877ac */ /* 0x000f220008000a00 */
[----:B------:R-:W0:Y:S06]  /*00e0*/  LDCU UR10, c[0x0][0x3a4] ;  /* 0x00007480ff0a77ac */ /* 0x000e2c0008000800 */
[----:B------:R-:W0:Y:S01]  /*00f0*/  LDC.64 R6, c[0x0][0x388] ;  /* 0x0000e200ff067b82 */ /* 0x000e220000000a00 */
[----:B-1----:R-:W-:-:S07]  /*0100*/  UIMAD UR4, UR4, UR5, URZ ;  /* 0x00000005040472a4 */ /* 0x002fce000f8e02ff */
[----:B--2---:R-:W1:Y:S05]  /*0110*/  LDC.64 R8, c[0x0][0x390] ;  /* 0x0000e400ff087b82 */ /* 0x004e6a0000000a00 */
.L_x_0:
[----:B0-----:R-:W-:-:S05]  /*0120*/  IMAD.WIDE R14, R0, 0x4, R2 ;  /* 0x00000004000e7825 */ /* 0x001fca00078e0202 */
[----:B------:R-:W2:Y:S01]  /*0130*/  LDG.E R18, desc[UR6][R14.64] ;  /* 0x000000060e127981 */ /* 0x000ea2000c1e1900 */
[----:B---3--:R-:W-:Y:S01]  /*0140*/  IMAD.WIDE R16, R0, 0x4, R4 ;  /* 0x0000000400107825 */ /* 0x008fe200078e0204 */
[----:B--2---:R-:W4:Y:S02]  /*0150*/  F2F.F64.F32 R10, R18 ;  /* 0x00000012000a7310 */ /* 0x004f240000201800 */
[----:B----4-:R-:W-:-:S14]  /*0160*/  DSETP.GT.AND P0, PT, R10, UR8, PT ;  /* 0x000000080a007e2a */ /* 0x010fdc000bf04000 */
[----:B------:R-:W-:-:S05]  /*0170*/  @P0 MOV R13, 0x3f800000 ;  /* 0x3f800000000d0802 */ /* 0x000fca0000000f00 */
[----:B------:R1:W-:Y:S04]  /*0180*/  @P0 STG.E desc[UR6][R16.64], R13 ;  /* 0x0000000d10000986 */ /* 0x0003e8000c101906 */
[----:B------:R-:W2:Y:S02]  /*0190*/  @P0 LDG.E R18, desc[UR6][R14.64] ;  /* 0x000000060e120981 */ /* 0x000ea4000c1e1900 */
[----:B--2---:R-:W0:Y:S02]  /*01a0*/  F2F.F64.F32 R10, R18 ;  /* 0x00000012000a7310 */ /* 0x004e240000201800 */
[----:B0-----:R-:W-:Y:S01]  /*01b0*/  DSETP.GEU.AND P0, PT, R10, -UR8, PT ;  /* 0x800000080a007e2a */ /* 0x001fe2000bf0e000 */
[----:B------:R-:W-:-:S13]  /*01c0*/  IMAD.WIDE R10, R0, 0x4, R6 ;  /* 0x00000004000a7825 */ /* 0x000fda00078e0206 */
[----:B------:R-:W-:Y:S01]  /*01d0*/  @!P0 MOV R21, 0xbf800000 ;  /* 0xbf80000000158802 */ /* 0x000fe20000000f00 */
[----:B------:R-:W2:Y:S04]  /*01e0*/  @P0 LDG.E R19, desc[UR6][R16.64] ;  /* 0x0000000610130981 */ /* 0x000ea8000c1e1900 */
[----:B------:R0:W-:Y:S04]  /*01f0*/  @!P0 STG.E desc[UR6][R16.64], R21 ;  /* 0x0000001510008986 */ /* 0x0001e8000c101906 */
[----:B------:R-:W2:Y:S01]  /*0200*/  LDG.E R10, desc[UR6][R10.64] ;  /* 0x000000060a0a7981 */ /* 0x000ea2000c1e1900 */
[C---:B-1----:R-:W-:Y:S01]  /*0210*/  IMAD.WIDE R12, R0.reuse, 0x4, R8 ;  /* 0x00000004000c7825 */ /* 0x042fe200078e0208 */
[----:B------:R-:W-:-:S02]  /*0220*/  IADD3 R0, PT, PT, R0, UR4, RZ ;  /* 0x0000000400007c10 */ /* 0x000fc4000fffe0ff */
[----:B------:R-:W-:Y:S02]  /*0230*/  @!P0 MOV R19, 0xbf800000 ;  /* 0xbf80000000138802 */ /* 0x000fe40000000f00 */
[----:B------:R-:W-:-:S03]  /*0240*/  ISETP.GE.AND P0, PT, R0, UR10, PT ;  /* 0x0000000a00007c0c */ /* 0x000fc6000bf06270 */
[----:B--2---:R-:W-:-:S05]  /*0250*/  FMUL R19, R10, R19 ;  /* 0x000000130a137220 */ /* 0x004fca0000400000 */
[----:B------:R0:W-:Y:S05]  /*0260*/  STG.E desc[UR6][R12.64], R19 ;  /* 0x000000130c007986 */ /* 0x0001ea000c101906 */
[----:B------:R-:W-:Y:S05]  /*0270*/  @!P0 BRA `(.L_x_0) ;  /* 0xfffffffc00a88947 */ /* 0x000fea000383ffff */
[----:B------:R-:W-:Y:S05]  /*0280*/  EXIT ;  /* 0x000000000000794d */ /* 0x000fea0003800000 */
.L_x_1:
[----:B------:R-:W-:-:S00]  /*0290*/  BRA `(.L_x_1) ;  /* 0xfffffffc00fc7947 */ /* 0x000fc0000383ffff */
[----:B------:R-:W-:-:S00]  /*02a0*/  NOP ;  /* 0x0000000000007918 */ /* 0x000fc00000000000 */
        /* <DEDUP_REMOVED lines=13> */
.L_x_2:


//--------------------- .nv.shared.reserved.0     --------------------------
	.section	.nv.shared.reserved.0,"aw",@nobits
	.weak		__nv_reservedSMEM_offset_0_alias
	.size		__nv_reservedSMEM_offset_0_alias, 0, 64
	.other		__nv_reservedSMEM_offset_0_alias,@"STO_CUDA_RESERVED_SHARED STV_DEFAULT"
__nv_reservedSMEM_offset_0_alias:
	.zero		0
	.zero		64


//--------------------- .nv.constant0._Z9kernelSimPfS_S_S_iid --------------------------
	.section	.nv.constant0._Z9kernelSimPfS_S_S_iid,"a",@progbits
	.sectionflags	@""
	.align	4
.nv.constant0._Z9kernelSimPfS_S_S_iid:
	.zero		944


//--------------------- SYMBOLS --------------------------

	.type		.nv.reservedSmem.offset0,@object
	.size		.nv.reservedSmem.offset0,0x4
